//
// Generated by NVIDIA NVVM Compiler
//
// Compiler Build ID: CL-36424714
// Cuda compilation tools, release 13.0, V13.0.88
// Based on NVVM 20.0.0
//

.version 9.0
.target sm_100
.address_size 64

	// .globl	_Z40matrixTransposeUsingSharedMemWithPaddingPKiPi
.const .align 4 .u32 devMatrixSize;
// _ZZ40matrixTransposeUsingSharedMemWithPaddingPKiPiE4Tile has been demoted

.visible .entry _Z40matrixTransposeUsingSharedMemWithPaddingPKiPi(
	.param .u64 .ptr .align 1 _Z40matrixTransposeUsingSharedMemWithPaddingPKiPi_param_0,
	.param .u64 .ptr .align 1 _Z40matrixTransposeUsingSharedMemWithPaddingPKiPi_param_1
)
{
	.reg .b32 	%r<80>;
	.reg .b64 	%rd<41>;
	// demoted variable
	.shared .align 4 .b8 _ZZ40matrixTransposeUsingSharedMemWithPaddingPKiPiE4Tile[4224];
	ld.param.u64 	%rd1, [_Z40matrixTransposeUsingSharedMemWithPaddingPKiPi_param_0];
	ld.param.u64 	%rd2, [_Z40matrixTransposeUsingSharedMemWithPaddingPKiPi_param_1];
	mov.u32 	%r1, %ctaid.x;
	mov.u32 	%r2, %nctaid.x;
	mov.u32 	%r3, %tid.x;
	mad.lo.s32 	%r4, %r1, %r2, %r3;
	mov.u32 	%r5, %ctaid.y;
	mov.u32 	%r6, %nctaid.y;
	mov.u32 	%r7, %tid.y;
	mad.lo.s32 	%r8, %r5, %r6, %r7;
	mad.lo.s32 	%r9, %r3, 33, %r7;
	ld.const.u32 	%r10, [devMatrixSize];
	cvta.to.global.u64 	%rd3, %rd1;
	mad.lo.s32 	%r11, %r10, %r8, %r4;
	mul.wide.s32 	%rd4, %r11, 4;
	add.s64 	%rd5, %rd3, %rd4;
	ld.global.u32 	%r12, [%rd5];
	shl.b32 	%r13, %r9, 2;
	mov.u32 	%r14, _ZZ40matrixTransposeUsingSharedMemWithPaddingPKiPiE4Tile;
	add.s32 	%r15, %r14, %r13;
	st.shared.u32 	[%r15], %r12;
	mul.wide.s32 	%rd6, %r10, 4;
	add.s64 	%rd7, %rd5, %rd6;
	ld.global.u32 	%r16, [%rd7];
	st.shared.u32 	[%r15+4], %r16;
	add.s64 	%rd8, %rd7, %rd6;
	ld.global.u32 	%r17, [%rd8];
	st.shared.u32 	[%r15+8], %r17;
	add.s64 	%rd9, %rd8, %rd6;
	ld.global.u32 	%r18, [%rd9];
	st.shared.u32 	[%r15+12], %r18;
	add.s64 	%rd10, %rd9, %rd6;
	ld.global.u32 	%r19, [%rd10];
	st.shared.u32 	[%r15+16], %r19;
	add.s64 	%rd11, %rd10, %rd6;
	ld.global.u32 	%r20, [%rd11];
	st.shared.u32 	[%r15+20], %r20;
	add.s64 	%rd12, %rd11, %rd6;
	ld.global.u32 	%r21, [%rd12];
	st.shared.u32 	[%r15+24], %r21;
	add.s64 	%rd13, %rd12, %rd6;
	ld.global.u32 	%r22, [%rd13];
	st.shared.u32 	[%r15+28], %r22;
	add.s64 	%rd14, %rd13, %rd6;
	ld.global.u32 	%r23, [%rd14];
	st.shared.u32 	[%r15+32], %r23;
	add.s64 	%rd15, %rd14, %rd6;
	ld.global.u32 	%r24, [%rd15];
	st.shared.u32 	[%r15+36], %r24;
	add.s64 	%rd16, %rd15, %rd6;
	ld.global.u32 	%r25, [%rd16];
	st.shared.u32 	[%r15+40], %r25;
	add.s64 	%rd17, %rd16, %rd6;
	ld.global.u32 	%r26, [%rd17];
	st.shared.u32 	[%r15+44], %r26;
	add.s64 	%rd18, %rd17, %rd6;
	ld.global.u32 	%r27, [%rd18];
	st.shared.u32 	[%r15+48], %r27;
	add.s64 	%rd19, %rd18, %rd6;
	ld.global.u32 	%r28, [%rd19];
	st.shared.u32 	[%r15+52], %r28;
	add.s64 	%rd20, %rd19, %rd6;
	ld.global.u32 	%r29, [%rd20];
	st.shared.u32 	[%r15+56], %r29;
	add.s64 	%rd21, %rd20, %rd6;
	ld.global.u32 	%r30, [%rd21];
	st.shared.u32 	[%r15+60], %r30;
	add.s64 	%rd22, %rd21, %rd6;
	ld.global.u32 	%r31, [%rd22];
	st.shared.u32 	[%r15+64], %r31;
	add.s64 	%rd23, %rd22, %rd6;
	ld.global.u32 	%r32, [%rd23];
	st.shared.u32 	[%r15+68], %r32;
	add.s64 	%rd24, %rd23, %rd6;
	ld.global.u32 	%r33, [%rd24];
	st.shared.u32 	[%r15+72], %r33;
	add.s64 	%rd25, %rd24, %rd6;
	ld.global.u32 	%r34, [%rd25];
	st.shared.u32 	[%r15+76], %r34;
	add.s64 	%rd26, %rd25, %rd6;
	ld.global.u32 	%r35, [%rd26];
	st.shared.u32 	[%r15+80], %r35;
	add.s64 	%rd27, %rd26, %rd6;
	ld.global.u32 	%r36, [%rd27];
	st.shared.u32 	[%r15+84], %r36;
	add.s64 	%rd28, %rd27, %rd6;
	ld.global.u32 	%r37, [%rd28];
	st.shared.u32 	[%r15+88], %r37;
	add.s64 	%rd29, %rd28, %rd6;
	ld.global.u32 	%r38, [%rd29];
	st.shared.u32 	[%r15+92], %r38;
	add.s64 	%rd30, %rd29, %rd6;
	ld.global.u32 	%r39, [%rd30];
	st.shared.u32 	[%r15+96], %r39;
	add.s64 	%rd31, %rd30, %rd6;
	ld.global.u32 	%r40, [%rd31];
	st.shared.u32 	[%r15+100], %r40;
	add.s64 	%rd32, %rd31, %rd6;
	ld.global.u32 	%r41, [%rd32];
	st.shared.u32 	[%r15+104], %r41;
	add.s64 	%rd33, %rd32, %rd6;
	ld.global.u32 	%r42, [%rd33];
	st.shared.u32 	[%r15+108], %r42;
	add.s64 	%rd34, %rd33, %rd6;
	ld.global.u32 	%r43, [%rd34];
	st.shared.u32 	[%r15+112], %r43;
	add.s64 	%rd35, %rd34, %rd6;
	ld.global.u32 	%r44, [%rd35];
	st.shared.u32 	[%r15+116], %r44;
	add.s64 	%rd36, %rd35, %rd6;
	ld.global.u32 	%r45, [%rd36];
	st.shared.u32 	[%r15+120], %r45;
	add.s64 	%rd37, %rd36, %rd6;
	ld.global.u32 	%r46, [%rd37];
	st.shared.u32 	[%r15+124], %r46;
	bar.sync 	0;
	mad.lo.s32 	%r47, %r10, %r4, %r8;
	cvta.to.global.u64 	%rd38, %rd2;
	ld.shared.u32 	%r48, [%r15];
	mul.wide.s32 	%rd39, %r47, 4;
	add.s64 	%rd40, %rd38, %rd39;
	st.global.u32 	[%rd40], %r48;
	ld.shared.u32 	%r49, [%r15+4];
	st.global.u32 	[%rd40+4], %r49;
	ld.shared.u32 	%r50, [%r15+8];
	st.global.u32 	[%rd40+8], %r50;
	ld.shared.u32 	%r51, [%r15+12];
	st.global.u32 	[%rd40+12], %r51;
	ld.shared.u32 	%r52, [%r15+16];
	st.global.u32 	[%rd40+16], %r52;
	ld.shared.u32 	%r53, [%r15+20];
	st.global.u32 	[%rd40+20], %r53;
	ld.shared.u32 	%r54, [%r15+24];
	st.global.u32 	[%rd40+24], %r54;
	ld.shared.u32 	%r55, [%r15+28];
	st.global.u32 	[%rd40+28], %r55;
	ld.shared.u32 	%r56, [%r15+32];
	st.global.u32 	[%rd40+32], %r56;
	ld.shared.u32 	%r57, [%r15+36];
	st.global.u32 	[%rd40+36], %r57;
	ld.shared.u32 	%r58, [%r15+40];
	st.global.u32 	[%rd40+40], %r58;
	ld.shared.u32 	%r59, [%r15+44];
	st.global.u32 	[%rd40+44], %r59;
	ld.shared.u32 	%r60, [%r15+48];
	st.global.u32 	[%rd40+48], %r60;
	ld.shared.u32 	%r61, [%r15+52];
	st.global.u32 	[%rd40+52], %r61;
	ld.shared.u32 	%r62, [%r15+56];
	st.global.u32 	[%rd40+56], %r62;
	ld.shared.u32 	%r63, [%r15+60];
	st.global.u32 	[%rd40+60], %r63;
	ld.shared.u32 	%r64, [%r15+64];
	st.global.u32 	[%rd40+64], %r64;
	ld.shared.u32 	%r65, [%r15+68];
	st.global.u32 	[%rd40+68], %r65;
	ld.shared.u32 	%r66, [%r15+72];
	st.global.u32 	[%rd40+72], %r66;
	ld.shared.u32 	%r67, [%r15+76];
	st.global.u32 	[%rd40+76], %r67;
	ld.shared.u32 	%r68, [%r15+80];
	st.global.u32 	[%rd40+80], %r68;
	ld.shared.u32 	%r69, [%r15+84];
	st.global.u32 	[%rd40+84], %r69;
	ld.shared.u32 	%r70, [%r15+88];
	st.global.u32 	[%rd40+88], %r70;
	ld.shared.u32 	%r71, [%r15+92];
	st.global.u32 	[%rd40+92], %r71;
	ld.shared.u32 	%r72, [%r15+96];
	st.global.u32 	[%rd40+96], %r72;
	ld.shared.u32 	%r73, [%r15+100];
	st.global.u32 	[%rd40+100], %r73;
	ld.shared.u32 	%r74, [%r15+104];
	st.global.u32 	[%rd40+104], %r74;
	ld.shared.u32 	%r75, [%r15+108];
	st.global.u32 	[%rd40+108], %r75;
	ld.shared.u32 	%r76, [%r15+112];
	st.global.u32 	[%rd40+112], %r76;
	ld.shared.u32 	%r77, [%r15+116];
	st.global.u32 	[%rd40+116], %r77;
	ld.shared.u32 	%r78, [%r15+120];
	st.global.u32 	[%rd40+120], %r78;
	ld.shared.u32 	%r79, [%r15+124];
	st.global.u32 	[%rd40+124], %r79;
	ret;

}


// ===== COMPILED SASS (sm_100) =====

	.target	sm_100

	.elftype	@"ET_EXEC"


//--------------------- .note.nv.tkinfo           --------------------------
	.section	.note.nv.tkinfo,"",@"SHT_NOTE"
	.sectionflags	@"SHF_NOTE_NV_TKINFO"
	.tkinfo
        /*0018*/ 	.word	0x00000002
        /*0030*/ 	.string	""
        /*0030*/ 	.string	"ptxas"
        /*0030*/ 	.string	"Cuda compilation tools, release 13.0, V13.0.88"
        /*0030*/ 	.string	"Build cuda_13.0.r13.0/compiler.36424714_0"
        /*0030*/ 	.string	"-arch sm_100 -m 64 "



//--------------------- .note.nv.cuinfo           --------------------------
	.section	.note.nv.cuinfo,"",@"SHT_NOTE"
	.sectionflags	@"SHF_NOTE_NV_CUINFO"
        /*0018*/ 	.short	0x0002
        /*001a*/ 	.short	0x0064
        /*001c*/ 	.short	0x0082
	.zero		2


//--------------------- .nv.info                  --------------------------
	.section	.nv.info,"",@"SHT_CUDA_INFO"
	.align	4


	//----- nvinfo : EIATTR_REGCOUNT
	.align		4
        /*0000*/ 	.byte	0x04, 0x2f
        /*0002*/ 	.short	(.L_2 - .L_1)
	.align		4
.L_1:
        /*0004*/ 	.word	index@(_Z40matrixTransposeUsingSharedMemWithPaddingPKiPi)
        /*0008*/ 	.word	0x00000020


	//----- nvinfo : EIATTR_FRAME_SIZE
	.align		4
.L_2:
        /*000c*/ 	.byte	0x04, 0x11
        /*000e*/ 	.short	(.L_4 - .L_3)
	.align		4
.L_3:
        /*0010*/ 	.word	index@(_Z40matrixTransposeUsingSharedMemWithPaddingPKiPi)
        /*0014*/ 	.word	0x00000000


	//----- nvinfo : EIATTR_MIN_STACK_SIZE
	.align		4
.L_4:
        /*0018*/ 	.byte	0x04, 0x12
        /*001a*/ 	.short	(.L_6 - .L_5)
	.align		4
.L_5:
        /*001c*/ 	.word	index@(_Z40matrixTransposeUsingSharedMemWithPaddingPKiPi)
        /*0020*/ 	.word	0x00000000
.L_6:


//--------------------- .nv.compat                --------------------------
	.section	.nv.compat,"",@"SHT_CUDA_COMPAT_INFO"
	.align	4
        /*0000*/ 	.byte	0x02, 0x09, 0x00, 0x00, 0x02, 0x02, 0x01, 0x00, 0x02, 0x05, 0x05, 0x00, 0x03, 0x07, 0x01, 0x01
        /*0010*/ 	.byte	0x02, 0x03, 0x00, 0x00, 0x02, 0x06, 0x01, 0x00, 0x04, 0x0b, 0x08, 0x00, 0x09, 0x00, 0x00, 0x00
        /*0020*/ 	.byte	0x00, 0x00, 0x00, 0x00


//--------------------- .nv.info._Z40matrixTransposeUsingSharedMemWithPaddingPKiPi --------------------------
	.section	.nv.info._Z40matrixTransposeUsingSharedMemWithPaddingPKiPi,"",@"SHT_CUDA_INFO"
	.sectionflags	@""
	.align	4


	//----- nvinfo : EIATTR_CUDA_API_VERSION
	.align		4
        /*0000*/ 	.byte	0x04, 0x37
        /*0002*/ 	.short	(.L_8 - .L_7)
.L_7:
        /*0004*/ 	.word	0x00000082


	//----- nvinfo : EIATTR_KPARAM_INFO
	.align		4
.L_8:
        /*0008*/ 	.byte	0x04, 0x17
        /*000a*/ 	.short	(.L_10 - .L_9)
.L_9:
        /*000c*/ 	.word	0x00000000
        /*0010*/ 	.short	0x0001
        /*0012*/ 	.short	0x0008
        /*0014*/ 	.byte	0x00, 0xf5, 0x21, 0x00


	//----- nvinfo : EIATTR_KPARAM_INFO
	.align		4
.L_10:
        /*0018*/ 	.byte	0x04, 0x17
        /*001a*/ 	.short	(.L_12 - .L_11)
.L_11:
        /*001c*/ 	.word	0x00000000
        /*0020*/ 	.short	0x0000
        /*0022*/ 	.short	0x0000
        /*0024*/ 	.byte	0x00, 0xf5, 0x21, 0x00


	//----- nvinfo : EIATTR_SPARSE_MMA_MASK
	.align		4
.L_12:
        /*0028*/ 	.byte	0x03, 0x50
        /*002a*/ 	.short	0x0000


	//----- nvinfo : EIATTR_MAXREG_COUNT
	.align		4
        /*002c*/ 	.byte	0x03, 0x1b
        /*002e*/ 	.short	0x00ff


	//----- nvinfo : EIATTR_NUM_BARRIERS
	.align		4
        /*0030*/ 	.byte	0x02, 0x4c
        /*0032*/ 	.byte	0x01
	.zero		1


	//----- nvinfo : EIATTR_MERCURY_ISA_VERSION
	.align		4
        /*0034*/ 	.byte	0x03, 0x5f
        /*0036*/ 	.short	0x0101


	//----- nvinfo : EIATTR_VRC_CTA_INIT_COUNT
	.align		4
        /*0038*/ 	.byte	0x02, 0x4a
	.zero		1
	.zero		1


	//----- nvinfo : EIATTR_EXIT_INSTR_OFFSETS
	.align		4
        /*003c*/ 	.byte	0x04, 0x1c
        /*003e*/ 	.short	(.L_14 - .L_13)


	//   ....[0]....
.L_13:
        /*0040*/ 	.word	0x00000b60


	//----- nvinfo : EIATTR_CBANK_PARAM_SIZE
	.align		4
.L_14:
        /*0044*/ 	.byte	0x03, 0x19
        /*0046*/ 	.short	0x0010


	//----- nvinfo : EIATTR_PARAM_CBANK
	.align		4
        /*0048*/ 	.byte	0x04, 0x0a
        /*004a*/ 	.short	(.L_16 - .L_15)
	.align		4
.L_15:
        /*004c*/ 	.word	index@(.nv.constant0._Z40matrixTransposeUsingSharedMemWithPaddingPKiPi)
        /*0050*/ 	.short	0x0380
        /*0052*/ 	.short	0x0010


	//----- nvinfo : EIATTR_SW_WAR
	.align		4
.L_16:
        /*0054*/ 	.byte	0x04, 0x36
        /*0056*/ 	.short	(.L_18 - .L_17)
.L_17:
        /*0058*/ 	.word	0x00000008
.L_18:


//--------------------- .nv.callgraph             --------------------------
	.section	.nv.callgraph,"",@"SHT_CUDA_CALLGRAPH"
	.align	4
	.sectionentsize	8
	.align		4
        /*0000*/ 	.word	0x00000000
	.align		4
        /*0004*/ 	.word	0xffffffff
	.align		4
        /*0008*/ 	.word	0x00000000
	.align		4
        /*000c*/ 	.word	0xfffffffe
	.align		4
        /*0010*/ 	.word	0x00000000
	.align		4
        /*0014*/ 	.word	0xfffffffd
	.align		4
        /*0018*/ 	.word	0x00000000
	.align		4
        /*001c*/ 	.word	0xfffffffc


//--------------------- .nv.constant3             --------------------------
	.section	.nv.constant3,"a",@progbits
	.align	4
.nv.constant3:
	.type		devMatrixSize,@object
	.size		devMatrixSize,(.L_0 - devMatrixSize)
devMatrixSize:
	.zero		4
.L_0:


//--------------------- .text._Z40matrixTransposeUsingSharedMemWithPaddingPKiPi --------------------------
	.section	.text._Z40matrixTransposeUsingSharedMemWithPaddingPKiPi,"ax",@progbits
	.align	128
        .global         _Z40matrixTransposeUsingSharedMemWithPaddingPKiPi
        .type           _Z40matrixTransposeUsingSharedMemWithPaddingPKiPi,@function
        .size           _Z40matrixTransposeUsingSharedMemWithPaddingPKiPi,(.L_x_1 - _Z40matrixTransposeUsingSharedMemWithPaddingPKiPi)
        .other          _Z40matrixTransposeUsingSharedMemWithPaddingPKiPi,@"STO_CUDA_ENTRY STV_DEFAULT"
_Z40matrixTransposeUsingSharedMemWithPaddingPKiPi:
.text._Z40matrixTransposeUsingSharedMemWithPaddingPKiPi:
[----:B------:R-:W-:Y:S01]  /*0000*/  LDC R1, c[0x0][0x37c] ;  /* 0x0000df00ff017b82 */ /* 0x000fe20000000800 */
[----:B------:R-:W0:Y:S07]  /*0010*/  S2R R21, SR_TID.X ;  /* 0x0000000000157919 */ /* 0x000e2e0000002100 */
[----:B------:R-:W0:Y:S01]  /*0020*/  LDC R2, c[0x0][0x370] ;  /* 0x0000dc00ff027b82 */ /* 0x000e220000000800 */
[----:B------:R-:W1:Y:S01]  /*0030*/  LDCU.64 UR6, c[0x0][0x358] ;  /* 0x00006b00ff0677ac */ /* 0x000e620008000a00 */
[----:B------:R-:W2:Y:S06]  /*0040*/  S2R R8, SR_TID.Y ;  /* 0x0000000000087919 */ /* 0x000eac0000002200 */
[----:B------:R-:W0:Y:S08]  /*0050*/  S2UR UR4, SR_CTAID.X ;  /* 0x00000000000479c3 */ /* 0x000e300000002500 */
[----:B------:R-:W2:Y:S08]  /*0060*/  S2UR UR5, SR_CTAID.Y ;  /* 0x00000000000579c3 */ /* 0x000eb00000002600 */
[----:B------:R-:W2:Y:S08]  /*0070*/  LDC R7, c[0x0][0x374] ;  /* 0x0000dd00ff077b82 */ /* 0x000eb00000000800 */
[----:B------:R-:W3:Y:S01]  /*0080*/  LDC R3, c[0x3][RZ] ;  /* 0x00c00000ff037b82 */ /* 0x000ee20000000800 */
[----:B0-----:R-:W-:-:S07]  /*0090*/  IMAD R2, R2, UR4, R21 ;  /* 0x0000000402027c24 */ /* 0x001fce000f8e0215 */
[----:B------:R-:W0:Y:S01]  /*00a0*/  LDC.64 R4, c[0x0][0x380] ;  /* 0x0000e000ff047b82 */ /* 0x000e220000000a00 */
[----:B--2---:R-:W-:-:S04]  /*00b0*/  IMAD R0, R7, UR5, R8 ;  /* 0x0000000507007c24 */ /* 0x004fc8000f8e0208 */
[----:B---3--:R-:W-:-:S04]  /*00c0*/  IMAD R7, R0, R3, R2 ;  /* 0x0000000300077224 */ /* 0x008fc800078e0202 */
[----:B0-----:R-:W-:-:S05]  /*00d0*/  IMAD.WIDE R4, R7, 0x4, R4 ;  /* 0x0000000407047825 */ /* 0x001fca00078e0204 */
[----:B-1----:R-:W2:Y:S01]  /*00e0*/  LDG.E R29, desc[UR6][R4.64] ;  /* 0x00000006041d7981 */ /* 0x002ea2000c1e1900 */
[----:B------:R-:W-:-:S05]  /*00f0*/  IMAD.WIDE R6, R3, 0x4, R4 ;  /* 0x0000000403067825 */ /* 0x000fca00078e0204 */
[----:B------:R-:W3:Y:S01]  /*0100*/  LDG.E R20, desc[UR6][R6.64] ;  /* 0x0000000606147981 */ /* 0x000ee2000c1e1900 */
[----:B------:R-:W-:-:S05]  /*0110*/  IMAD.WIDE R10, R3, 0x4, R6 ;  /* 0x00000004030a7825 */ /* 0x000fca00078e0206 */
[----:B------:R-:W4:Y:S01]  /*0120*/  LDG.E R25, desc[UR6][R10.64] ;  /* 0x000000060a197981 */ /* 0x000f22000c1e1900 */
[----:B------:R-:W-:-:S05]  /*0130*/  IMAD.WIDE R12, R3, 0x4, R10 ;  /* 0x00000004030c7825 */ /* 0x000fca00078e020a */
[----:B------:R-:W5:Y:S01]  /*0140*/  LDG.E R24, desc[UR6][R12.64] ;  /* 0x000000060c187981 */ /* 0x000f62000c1e1900 */
[----:B------:R-:W-:-:S05]  /*0150*/  IMAD.WIDE R14, R3, 0x4, R12 ;  /* 0x00000004030e7825 */ /* 0x000fca00078e020c */
[----:B------:R0:W5:Y:S02]  /*0160*/  LDG.E R26, desc[UR6][R14.64] ;  /* 0x000000060e1a7981 */ /* 0x000164000c1e1900 */
[----:B0-----:R-:W-:-:S05]  /*0170*/  IMAD.WIDE R14, R3, 0x4, R14 ;  /* 0x00000004030e7825 */ /* 0x001fca00078e020e */
        /* <DEDUP_REMOVED lines=10> */
[----:B------:R0:W5:Y:S01]  /*0220*/  LDG.E R19, desc[UR6][R6.64] ;  /* 0x0000000606137981 */ /* 0x000162000c1e1900 */
[----:B------:R-:W-:Y:S01]  /*0230*/  IMAD.WIDE R4, R3, 0x4, R6 ;  /* 0x0000000403047825 */ /* 0x000fe200078e0206 */
[----:B------:R-:W1:Y:S03]  /*0240*/  S2UR UR5, SR_CgaCtaId ;  /* 0x00000000000579c3 */ /* 0x000e660000008800 */
[----:B------:R-:W-:Y:S02]  /*0250*/  IMAD R21, R21, 0x21, R8 ;  /* 0x0000002115157824 */ /* 0x000fe400078e0208 */
[C---:B------:R-:W-:Y:S02]  /*0260*/  IMAD.WIDE R14, R3.reuse, 0x4, R4 ;  /* 0x00000004030e7825 */ /* 0x040fe400078e0204 */
[----:B------:R-:W5:Y:S02]  /*0270*/  LDG.E R4, desc[UR6][R4.64] ;  /* 0x0000000604047981 */ /* 0x000f64000c1e1900 */
[----:B0-----:R-:W-:-:S04]  /*0280*/  IMAD.WIDE R6, R3, 0x4, R14 ;  /* 0x0000000403067825 */ /* 0x001fc800078e020e */
[C---:B------:R-:W-:Y:S01]  /*0290*/  IMAD.WIDE R12, R3.reuse, 0x4, R6 ;  /* 0x00000004030c7825 */ /* 0x040fe200078e0206 */
[----:B------:R0:W5:Y:S04]  /*02a0*/  LDG.E R5, desc[UR6][R14.64] ;  /* 0x000000060e057981 */ /* 0x000168000c1e1900 */
[----:B------:R-:W5:Y:S01]  /*02b0*/  LDG.E R6, desc[UR6][R6.64] ;  /* 0x0000000606067981 */ /* 0x000f62000c1e1900 */
[----:B------:R-:W-:-:S04]  /*02c0*/  IMAD.WIDE R8, R3, 0x4, R12 ;  /* 0x0000000403087825 */ /* 0x000fc800078e020c */
[C---:B------:R-:W-:Y:S02]  /*02d0*/  IMAD.WIDE R10, R3.reuse, 0x4, R8 ;  /* 0x00000004030a7825 */ /* 0x040fe400078e0208 */
[----:B------:R-:W5:Y:S02]  /*02e0*/  LDG.E R8, desc[UR6][R8.64] ;  /* 0x0000000608087981 */ /* 0x000f64000c1e1900 */
[----:B0-----:R-:W-:Y:S02]  /*02f0*/  IMAD.WIDE R14, R3, 0x4, R10 ;  /* 0x00000004030e7825 */ /* 0x001fe400078e020a */
[----:B------:R0:W5:Y:S01]  /*0300*/  LDG.E R7, desc[UR6][R12.64] ;  /* 0x000000060c077981 */ /* 0x000162000c1e1900 */
[----:B------:R-:W-:-:S03]  /*0310*/  UMOV UR4, 0x400 ;  /* 0x0000040000047882 */ /* 0x000fc60000000000 */
[----:B------:R-:W5:Y:S01]  /*0320*/  LDG.E R9, desc[UR6][R10.64] ;  /* 0x000000060a097981 */ /* 0x000f62000c1e1900 */
[----:B0-----:R-:W-:-:S03]  /*0330*/  IMAD.WIDE R12, R3, 0x4, R14 ;  /* 0x00000004030c7825 */ /* 0x001fc600078e020e */
[----:B------:R0:W5:Y:S01]  /*0340*/  LDG.E R10, desc[UR6][R14.64] ;  /* 0x000000060e0a7981 */ /* 0x000162000c1e1900 */
[----:B-1----:R-:W-:-:S03]  /*0350*/  ULEA UR4, UR5, UR4, 0x18 ;  /* 0x0000000405047291 */ /* 0x002fc6000f8ec0ff */
[----:B------:R1:W5:Y:S01]  /*0360*/  LDG.E R11, desc[UR6][R12.64] ;  /* 0x000000060c0b7981 */ /* 0x000362000c1e1900 */
[----:B0-----:R-:W-:-:S05]  /*0370*/  IMAD.WIDE R14, R3, 0x4, R12 ;  /* 0x00000004030e7825 */ /* 0x001fca00078e020c */
[----:B------:R0:W5:Y:S01]  /*0380*/  LDG.E R13, desc[UR6][R14.64] ;  /* 0x000000060e0d7981 */ /* 0x000162000c1e1900 */
[----:B-1----:R-:W-:Y:S01]  /*0390*/  LEA R12, R21, UR4, 0x2 ;  /* 0x00000004150c7c11 */ /* 0x002fe2000f8e10ff */
[----:B0-----:R-:W-:-:S05]  /*03a0*/  IMAD.WIDE R14, R3, 0x4, R14 ;  /* 0x00000004030e7825 */ /* 0x001fca00078e020e */
[----:B------:R0:W5:Y:S02]  /*03b0*/  LDG.E R21, desc[UR6][R14.64] ;  /* 0x000000060e157981 */ /* 0x000164000c1e1900 */
[----:B0-----:R-:W-:-:S05]  /*03c0*/  IMAD.WIDE R14, R3, 0x4, R14 ;  /* 0x00000004030e7825 */ /* 0x001fca00078e020e */
[----:B------:R0:W5:Y:S02]  /*03d0*/  LDG.E R23, desc[UR6][R14.64] ;  /* 0x000000060e177981 */ /* 0x000164000c1e1900 */
[C---:B0-----:R-:W-:Y:S02]  /*03e0*/  IMAD.WIDE R14, R3.reuse, 0x4, R14 ;  /* 0x00000004030e7825 */ /* 0x041fe400078e020e */
[----:B--2---:R-:W-:Y:S04]  /*03f0*/  STS [R12], R29 ;  /* 0x0000001d0c007388 */ /* 0x004fe80000000800 */
[----:B----4-:R0:W-:Y:S04]  /*0400*/  STS [R12+0x8], R25 ;  /* 0x000008190c007388 */ /* 0x0101e80000000800 */
[----:B0-----:R0:W2:Y:S02]  /*0410*/  LDG.E R25, desc[UR6][R14.64] ;  /* 0x000000060e197981 */ /* 0x0010a4000c1e1900 */
[----:B0-----:R-:W-:-:S05]  /*0420*/  IMAD.WIDE R14, R3, 0x4, R14 ;  /* 0x00000004030e7825 */ /* 0x001fca00078e020e */
[----:B------:R0:W4:Y:S02]  /*0430*/  LDG.E R27, desc[UR6][R14.64] ;  /* 0x000000060e1b7981 */ /* 0x000124000c1e1900 */
[----:B0-----:R-:W-:-:S05]  /*0440*/  IMAD.WIDE R14, R3, 0x4, R14 ;  /* 0x00000004030e7825 */ /* 0x001fca00078e020e */
[----:B------:R0:W4:Y:S04]  /*0450*/  LDG.E R29, desc[UR6][R14.64] ;  /* 0x000000060e1d7981 */ /* 0x000128000c1e1900 */
[----:B---3--:R1:W-:Y:S01]  /*0460*/  STS [R12+0x4], R20 ;  /* 0x000004140c007388 */ /* 0x0083e20000000800 */
[----:B0-----:R-:W-:-:S05]  /*0470*/  IMAD.WIDE R14, R3, 0x4, R14 ;  /* 0x00000004030e7825 */ /* 0x001fca00078e020e */
[----:B-1----:R0:W3:Y:S04]  /*0480*/  LDG.E R20, desc[UR6][R14.64] ;  /* 0x000000060e147981 */ /* 0x0020e8000c1e1900 */
[----:B-----5:R1:W-:Y:S01]  /*0490*/  STS [R12+0x18], R22 ;  /* 0x000018160c007388 */ /* 0x0203e20000000800 */
[----:B0-----:R-:W-:-:S05]  /*04a0*/  IMAD.WIDE R14, R3, 0x4, R14 ;  /* 0x00000004030e7825 */ /* 0x001fca00078e020e */
[----:B-1----:R0:W5:Y:S04]  /*04b0*/  LDG.E R22, desc[UR6][R14.64] ;  /* 0x000000060e167981 */ /* 0x002168000c1e1900 */
[----:B------:R1:W-:Y:S01]  /*04c0*/  STS [R12+0xc], R24 ;  /* 0x00000c180c007388 */ /* 0x0003e20000000800 */
[----:B0-----:R-:W-:-:S05]  /*04d0*/  IMAD.WIDE R14, R3, 0x4, R14 ;  /* 0x00000004030e7825 */ /* 0x001fca00078e020e */
[----:B-1----:R0:W5:Y:S04]  /*04e0*/  LDG.E R24, desc[UR6][R14.64] ;  /* 0x000000060e187981 */ /* 0x002168000c1e1900 */
[----:B------:R1:W-:Y:S01]  /*04f0*/  STS [R12+0x10], R26 ;  /* 0x0000101a0c007388 */ /* 0x0003e20000000800 */
[----:B0-----:R-:W-:-:S05]  /*0500*/  IMAD.WIDE R14, R3, 0x4, R14 ;  /* 0x00000004030e7825 */ /* 0x001fca00078e020e */
[----:B-1----:R0:W5:Y:S04]  /*0510*/  LDG.E R26, desc[UR6][R14.64] ;  /* 0x000000060e1a7981 */ /* 0x002168000c1e1900 */
[----:B------:R-:W-:Y:S01]  /*0520*/  STS [R12+0x20], R16 ;  /* 0x000020100c007388 */ /* 0x000fe20000000800 */
[----:B0-----:R-:W-:-:S03]  /*0530*/  IMAD.WIDE R14, R3, 0x4, R14 ;  /* 0x00000004030e7825 */ /* 0x001fc600078e020e */
[----:B------:R0:W-:Y:S04]  /*0540*/  STS [R12+0x24], R17 ;  /* 0x000024110c007388 */ /* 0x0001e80000000800 */
[----:B------:R-:W-:Y:S01]  /*0550*/  STS [R12+0x1c], R18 ;  /* 0x00001c120c007388 */ /* 0x000fe20000000800 */
[----:B0-----:R-:W-:-:S03]  /*0560*/  IMAD.WIDE R16, R3, 0x4, R14 ;  /* 0x0000000403107825 */ /* 0x001fc600078e020e */
[----:B------:R0:W-:Y:S04]  /*0570*/  STS [R12+0x28], R19 ;  /* 0x000028130c007388 */ /* 0x0001e80000000800 */
[----:B------:R1:W-:Y:S01]  /*0580*/  STS [R12+0x14], R28 ;  /* 0x0000141c0c007388 */ /* 0x0003e20000000800 */
[----:B0-----:R-:W-:-:S03]  /*0590*/  IMAD.WIDE R18, R3, 0x4, R16 ;  /* 0x0000000403127825 */ /* 0x001fc600078e0210 */
[----:B-1----:R-:W5:Y:S04]  /*05a0*/  LDG.E R28, desc[UR6][R14.64] ;  /* 0x000000060e1c7981 */ /* 0x002f68000c1e1900 */
[----:B------:R-:W5:Y:S04]  /*05b0*/  LDG.E R18, desc[UR6][R18.64] ;  /* 0x0000000612127981 */ /* 0x000f68000c1e1900 */
[----:B------:R-:W5:Y:S04]  /*05c0*/  LDG.E R15, desc[UR6][R16.64] ;  /* 0x00000006100f7981 */ /* 0x000f68000c1e1900 */
[----:B------:R-:W-:Y:S04]  /*05d0*/  STS [R12+0x2c], R4 ;  /* 0x00002c040c007388 */ /* 0x000fe80000000800 */
[----:B------:R0:W-:Y:S04]  /*05e0*/  STS [R12+0x30], R5 ;  /* 0x000030050c007388 */ /* 0x0001e80000000800 */
[----:B------:R-:W-:Y:S04]  /*05f0*/  STS [R12+0x34], R6 ;  /* 0x000034060c007388 */ /* 0x000fe80000000800 */
[----:B------:R-:W-:Y:S01]  /*0600*/  STS [R12+0x38], R7 ;  /* 0x000038070c007388 */ /* 0x000fe20000000800 */
[----:B0-----:R-:W0:Y:S03]  /*0610*/  LDC.64 R4, c[0x0][0x388] ;  /* 0x0000e200ff047b82 */ /* 0x001e260000000a00 */
[----:B------:R-:W-:Y:S04]  /*0620*/  STS [R12+0x3c], R8 ;  /* 0x00003c080c007388 */ /* 0x000fe80000000800 */
[----:B------:R-:W-:Y:S04]  /*0630*/  STS [R12+0x40], R9 ;  /* 0x000040090c007388 */ /* 0x000fe80000000800 */
[----:B------:R-:W-:Y:S04]  /*0640*/  STS [R12+0x44], R10 ;  /* 0x0000440a0c007388 */ /* 0x000fe80000000800 */
[----:B------:R-:W-:Y:S04]  /*0650*/  STS [R12+0x48], R11 ;  /* 0x0000480b0c007388 */ /* 0x000fe80000000800 */
[----:B------:R-:W-:Y:S04]  /*0660*/  STS [R12+0x4c], R13 ;  /* 0x00004c0d0c007388 */ /* 0x000fe80000000800 */
[----:B------:R-:W-:Y:S04]  /*0670*/  STS [R12+0x50], R21 ;  /* 0x000050150c007388 */ /* 0x000fe80000000800 */
[----:B------:R-:W-:Y:S01]  /*0680*/  STS [R12+0x54], R23 ;  /* 0x000054170c007388 */ /* 0x000fe20000000800 */
[----:B------:R-:W-:-:S04]  /*0690*/  IMAD R3, R2, R3, R0 ;  /* 0x0000000302037224 */ /* 0x000fc800078e0200 */
[----:B0-----:R-:W-:Y:S01]  /*06a0*/  IMAD.WIDE R2, R3, 0x4, R4 ;  /* 0x0000000403027825 */ /* 0x001fe200078e0204 */
[----:B--2---:R-:W-:Y:S04]  /*06b0*/  STS [R12+0x58], R25 ;  /* 0x000058190c007388 */ /* 0x004fe80000000800 */
[----:B----4-:R-:W-:Y:S04]  /*06c0*/  STS [R12+0x5c], R27 ;  /* 0x00005c1b0c007388 */ /* 0x010fe80000000800 */
[----:B------:R-:W-:Y:S04]  /*06d0*/  STS [R12+0x60], R29 ;  /* 0x0000601d0c007388 */ /* 0x000fe80000000800 */
[----:B---3--:R-:W-:Y:S04]  /*06e0*/  STS [R12+0x64], R20 ;  /* 0x000064140c007388 */ /* 0x008fe80000000800 */
[----:B-----5:R-:W-:Y:S04]  /*06f0*/  STS [R12+0x68], R22 ;  /* 0x000068160c007388 */ /* 0x020fe80000000800 */
[----:B------:R-:W-:Y:S04]  /*0700*/  STS [R12+0x6c], R24 ;  /* 0x00006c180c007388 */ /* 0x000fe80000000800 */
[----:B------:R-:W-:Y:S04]  /*0710*/  STS [R12+0x70], R26 ;  /* 0x0000701a0c007388 */ /* 0x000fe80000000800 */
[----:B------:R-:W-:Y:S04]  /*0720*/  STS [R12+0x74], R28 ;  /* 0x0000741c0c007388 */ /* 0x000fe80000000800 */
[----:B------:R-:W-:Y:S04]  /*0730*/  STS [R12+0x7c], R18 ;  /* 0x00007c120c007388 */ /* 0x000fe80000000800 */
[----:B------:R-:W-:Y:S01]  /*0740*/  STS [R12+0x78], R15 ;  /* 0x0000780f0c007388 */ /* 0x000fe20000000800 */
[----:B------:R-:W-:Y:S06]  /*0750*/  BAR.SYNC.DEFER_BLOCKING 0x0 ;  /* 0x0000000000007b1d */ /* 0x000fec0000010000 */
[----:B------:R-:W0:Y:S04]  /*0760*/  LDS R7, [R12] ;  /* 0x000000000c077984 */ /* 0x000e280000000800 */
[----:B------:R-:W1:Y:S04]  /*0770*/  LDS R9, [R12+0x4] ;  /* 0x000004000c097984 */ /* 0x000e680000000800 */
[----:B------:R-:W2:Y:S04]  /*0780*/  LDS R11, [R12+0x8] ;  /* 0x000008000c0b7984 */ /* 0x000ea80000000800 */
[----:B------:R-:W3:Y:S04]  /*0790*/  LDS R13, [R12+0xc] ;  /* 0x00000c000c0d7984 */ /* 0x000ee80000000800 */
[----:B------:R-:W4:Y:S04]  /*07a0*/  LDS R17, [R12+0x10] ;  /* 0x000010000c117984 */ /* 0x000f280000000800 */
[----:B------:R-:W5:Y:S04]  /*07b0*/  LDS R19, [R12+0x14] ;  /* 0x000014000c137984 */ /* 0x000f680000000800 */
[----:B------:R-:W5:Y:S04]  /*07c0*/  LDS R21, [R12+0x18] ;  /* 0x000018000c157984 */ /* 0x000f680000000800 */
[----:B------:R-:W5:Y:S04]  /*07d0*/  LDS R23, [R12+0x1c] ;  /* 0x00001c000c177984 */ /* 0x000f680000000800 */
[----:B------:R-:W5:Y:S04]  /*07e0*/  LDS R5, [R12+0x20] ;  /* 0x000020000c057984 */ /* 0x000f680000000800 */
[----:B------:R-:W5:Y:S04]  /*07f0*/  LDS R15, [R12+0x24] ;  /* 0x000024000c0f7984 */ /* 0x000f680000000800 */
[----:B0-----:R-:W-:Y:S04]  /*0800*/  STG.E desc[UR6][R2.64], R7 ;  /* 0x0000000702007986 */ /* 0x001fe8000c101906 */
[----:B-1----:R-:W-:Y:S04]  /*0810*/  STG.E desc[UR6][R2.64+0x4], R9 ;  /* 0x0000040902007986 */ /* 0x002fe8000c101906 */
[----:B--2---:R-:W-:Y:S04]  /*0820*/  STG.E desc[UR6][R2.64+0x8], R11 ;  /* 0x0000080b02007986 */ /* 0x004fe8000c101906 */
[----:B---3--:R-:W-:Y:S04]  /*0830*/  STG.E desc[UR6][R2.64+0xc], R13 ;  /* 0x00000c0d02007986 */ /* 0x008fe8000c101906 */
[----:B----4-:R-:W-:Y:S04]  /*0840*/  STG.E desc[UR6][R2.64+0x10], R17 ;  /* 0x0000101102007986 */ /* 0x010fe8000c101906 */
[----:B-----5:R-:W-:Y:S04]  /*0850*/  STG.E desc[UR6][R2.64+0x14], R19 ;  /* 0x0000141302007986 */ /* 0x020fe8000c101906 */
[----:B------:R-:W-:Y:S04]  /*0860*/  STG.E desc[UR6][R2.64+0x18], R21 ;  /* 0x0000181502007986 */ /* 0x000fe8000c101906 */
[----:B------:R-:W-:Y:S04]  /*0870*/  STG.E desc[UR6][R2.64+0x1c], R23 ;  /* 0x00001c1702007986 */ /* 0x000fe8000c101906 */
[----:B------:R-:W0:Y:S04]  /*0880*/  LDS R25, [R12+0x28] ;  /* 0x000028000c197984 */ /* 0x000e280000000800 */
        /* <DEDUP_REMOVED lines=21> */
[----:B------:R-:W-:Y:S04]  /*09e0*/  STG.E desc[UR6][R2.64+0x20], R5 ;  /* 0x0000200502007986 */ /* 0x000fe8000c101906 */
[----:B------:R-:W-:Y:S04]  /*09f0*/  STG.E desc[UR6][R2.64+0x24], R15 ;  /* 0x0000240f02007986 */ /* 0x000fe8000c101906 */
        /* <DEDUP_REMOVED lines=21> */
[----:B------:R-:W-:Y:S01]  /*0b50*/  STG.E desc[UR6][R2.64+0x7c], R24 ;  /* 0x00007c1802007986 */ /* 0x000fe2000c101906 */
[----:B------:R-:W-:Y:S05]  /*0b60*/  EXIT ;  /* 0x000000000000794d */ /* 0x000fea0003800000 */
.L_x_0:
[----:B------:R-:W-:-:S00]  /*0b70*/  BRA `(.L_x_0) ;  /* 0xfffffffc00fc7947 */ /* 0x000fc0000383ffff */
[----:B------:R-:W-:-:S00]  /*0b80*/  NOP ;  /* 0x0000000000007918 */ /* 0x000fc00000000000 */
[----:B------:R-:W-:-:S00]  /*0b90*/  NOP ;  /* 0x0000000000007918 */ /* 0x000fc00000000000 */
[----:B------:R-:W-:-:S00]  /*0ba0*/  NOP ;  /* 0x0000000000007918 */ /* 0x000fc00000000000 */
[----:B------:R-:W-:-:S00]  /*0bb0*/  NOP ;  /* 0x0000000000007918 */ /* 0x000fc00000000000 */
[----:B------:R-:W-:-:S00]  /*0bc0*/  NOP ;  /* 0x0000000000007918 */ /* 0x000fc00000000000 */
[----:B------:R-:W-:-:S00]  /*0bd0*/  NOP ;  /* 0x0000000000007918 */ /* 0x000fc00000000000 */
[----:B------:R-:W-:-:S00]  /*0be0*/  NOP ;  /* 0x0000000000007918 */ /* 0x000fc00000000000 */
[----:B------:R-:W-:-:S00]  /*0bf0*/  NOP ;  /* 0x0000000000007918 */ /* 0x000fc00000000000 */
.L_x_1:


//--------------------- .nv.shared._Z40matrixTransposeUsingSharedMemWithPaddingPKiPi --------------------------
	.section	.nv.shared._Z40matrixTransposeUsingSharedMemWithPaddingPKiPi,"aw",@nobits
	.sectionflags	@""
	.align	4
.nv.shared._Z40matrixTransposeUsingSharedMemWithPaddingPKiPi:
	.zero		5248


//--------------------- .nv.shared.reserved.0     --------------------------
	.section	.nv.shared.reserved.0,"aw",@nobits
	.weak		__nv_reservedSMEM_offset_0_alias
	.size		__nv_reservedSMEM_offset_0_alias, 0, 64
	.other		__nv_reservedSMEM_offset_0_alias,@"STO_CUDA_RESERVED_SHARED STV_DEFAULT"
__nv_reservedSMEM_offset_0_alias:
	.zero		0
	.zero		64


//--------------------- .nv.constant0._Z40matrixTransposeUsingSharedMemWithPaddingPKiPi --------------------------
	.section	.nv.constant0._Z40matrixTransposeUsingSharedMemWithPaddingPKiPi,"a",@progbits
	.sectionflags	@""
	.align	4
.nv.constant0._Z40matrixTransposeUsingSharedMemWithPaddingPKiPi:
	.zero		912


//--------------------- SYMBOLS --------------------------

	.type		.nv.reservedSmem.offset0,@object
	.size		.nv.reservedSmem.offset0,0x4
	.type		.nv.reservedSmem.cap,@object
	.size		.nv.reservedSmem.cap,0x4
